//
// Generated by NVIDIA NVVM Compiler
//
// Compiler Build ID: CL-36424714
// Cuda compilation tools, release 13.0, V13.0.88
// Based on NVVM 20.0.0
//

.version 9.0
.target sm_100
.address_size 64

	// .globl	_Z10matrix_mulPiS_S_i

.visible .entry _Z10matrix_mulPiS_S_i(
	.param .u64 .ptr .align 1 _Z10matrix_mulPiS_S_i_param_0,
	.param .u64 .ptr .align 1 _Z10matrix_mulPiS_S_i_param_1,
	.param .u64 .ptr .align 1 _Z10matrix_mulPiS_S_i_param_2,
	.param .u32 _Z10matrix_mulPiS_S_i_param_3
)
{
	.reg .pred 	%p<10>;
	.reg .b32 	%r<105>;
	.reg .b64 	%rd<67>;

	ld.param.u64 	%rd14, [_Z10matrix_mulPiS_S_i_param_0];
	ld.param.u64 	%rd15, [_Z10matrix_mulPiS_S_i_param_1];
	ld.param.u32 	%r30, [_Z10matrix_mulPiS_S_i_param_3];
	cvta.to.global.u64 	%rd1, %rd15;
	cvta.to.global.u64 	%rd2, %rd14;
	mov.u32 	%r31, %ntid.x;
	mov.u32 	%r32, %ctaid.x;
	mov.u32 	%r33, %tid.x;
	mad.lo.s32 	%r1, %r31, %r32, %r33;
	mov.u32 	%r34, %ntid.y;
	mov.u32 	%r35, %ctaid.y;
	mov.u32 	%r36, %tid.y;
	mad.lo.s32 	%r2, %r34, %r35, %r36;
	max.s32 	%r37, %r2, %r1;
	setp.ge.s32 	%p1, %r37, %r30;
	@%p1 bra 	$L__BB0_13;
	mul.lo.s32 	%r3, %r30, %r2;
	and.b32  	%r4, %r30, 7;
	setp.lt.u32 	%p2, %r30, 8;
	mov.b32 	%r99, 0;
	mov.u32 	%r104, %r99;
	@%p2 bra 	$L__BB0_4;
	and.b32  	%r99, %r30, 2147483640;
	neg.s32 	%r93, %r99;
	mul.wide.s32 	%rd16, %r30, 4;
	add.s64 	%rd3, %rd1, %rd16;
	shl.b32 	%r7, %r30, 3;
	mul.wide.s32 	%rd17, %r30, 8;
	add.s64 	%rd4, %rd1, %rd17;
	mul.wide.s32 	%rd18, %r30, 12;
	add.s64 	%rd5, %rd1, %rd18;
	mul.wide.s32 	%rd19, %r30, 16;
	add.s64 	%rd6, %rd1, %rd19;
	mul.wide.s32 	%rd20, %r30, 20;
	add.s64 	%rd7, %rd1, %rd20;
	mul.wide.s32 	%rd21, %r30, 24;
	add.s64 	%rd8, %rd1, %rd21;
	mul.wide.s32 	%rd22, %r30, 28;
	add.s64 	%rd9, %rd1, %rd22;
	mul.wide.u32 	%rd23, %r3, 4;
	add.s64 	%rd24, %rd23, %rd2;
	add.s64 	%rd66, %rd24, 16;
	mov.b32 	%r104, 0;
	mov.u32 	%r92, %r1;
$L__BB0_3:
	.pragma "nounroll";
	mul.wide.s32 	%rd25, %r92, 4;
	add.s64 	%rd26, %rd3, %rd25;
	add.s64 	%rd27, %rd4, %rd25;
	add.s64 	%rd28, %rd5, %rd25;
	add.s64 	%rd29, %rd6, %rd25;
	add.s64 	%rd30, %rd7, %rd25;
	add.s64 	%rd31, %rd8, %rd25;
	add.s64 	%rd32, %rd9, %rd25;
	add.s64 	%rd33, %rd1, %rd25;
	ld.global.u32 	%r41, [%rd66+-16];
	ld.global.u32 	%r42, [%rd33];
	mad.lo.s32 	%r43, %r42, %r41, %r104;
	ld.global.u32 	%r44, [%rd66+-12];
	ld.global.u32 	%r45, [%rd26];
	mad.lo.s32 	%r46, %r45, %r44, %r43;
	ld.global.u32 	%r47, [%rd66+-8];
	ld.global.u32 	%r48, [%rd27];
	mad.lo.s32 	%r49, %r48, %r47, %r46;
	ld.global.u32 	%r50, [%rd66+-4];
	ld.global.u32 	%r51, [%rd28];
	mad.lo.s32 	%r52, %r51, %r50, %r49;
	ld.global.u32 	%r53, [%rd66];
	ld.global.u32 	%r54, [%rd29];
	mad.lo.s32 	%r55, %r54, %r53, %r52;
	ld.global.u32 	%r56, [%rd66+4];
	ld.global.u32 	%r57, [%rd30];
	mad.lo.s32 	%r58, %r57, %r56, %r55;
	ld.global.u32 	%r59, [%rd66+8];
	ld.global.u32 	%r60, [%rd31];
	mad.lo.s32 	%r61, %r60, %r59, %r58;
	ld.global.u32 	%r62, [%rd66+12];
	ld.global.u32 	%r63, [%rd32];
	mad.lo.s32 	%r104, %r63, %r62, %r61;
	add.s32 	%r93, %r93, 8;
	add.s32 	%r92, %r92, %r7;
	add.s64 	%rd66, %rd66, 32;
	setp.ne.s32 	%p3, %r93, 0;
	@%p3 bra 	$L__BB0_3;
$L__BB0_4:
	setp.eq.s32 	%p4, %r4, 0;
	@%p4 bra 	$L__BB0_12;
	and.b32  	%r17, %r30, 3;
	setp.lt.u32 	%p5, %r4, 4;
	@%p5 bra 	$L__BB0_7;
	add.s32 	%r65, %r99, %r3;
	mul.wide.u32 	%rd34, %r65, 4;
	add.s64 	%rd35, %rd2, %rd34;
	ld.global.u32 	%r66, [%rd35];
	mad.lo.s32 	%r67, %r99, %r30, %r1;
	mul.wide.s32 	%rd36, %r67, 4;
	add.s64 	%rd37, %rd1, %rd36;
	ld.global.u32 	%r68, [%rd37];
	mad.lo.s32 	%r69, %r68, %r66, %r104;
	cvt.u64.u32 	%rd38, %r3;
	cvt.u64.u32 	%rd39, %r99;
	add.s64 	%rd40, %rd39, %rd38;
	shl.b64 	%rd41, %rd40, 2;
	add.s64 	%rd42, %rd2, %rd41;
	ld.global.u32 	%r70, [%rd42+4];
	mul.wide.s32 	%rd43, %r30, 4;
	add.s64 	%rd44, %rd37, %rd43;
	ld.global.u32 	%r71, [%rd44];
	mad.lo.s32 	%r72, %r71, %r70, %r69;
	ld.global.u32 	%r73, [%rd42+8];
	add.s64 	%rd45, %rd44, %rd43;
	ld.global.u32 	%r74, [%rd45];
	mad.lo.s32 	%r75, %r74, %r73, %r72;
	ld.global.u32 	%r76, [%rd42+12];
	add.s64 	%rd46, %rd45, %rd43;
	ld.global.u32 	%r77, [%rd46];
	mad.lo.s32 	%r104, %r77, %r76, %r75;
	add.s32 	%r99, %r99, 4;
$L__BB0_7:
	setp.eq.s32 	%p6, %r17, 0;
	@%p6 bra 	$L__BB0_12;
	setp.eq.s32 	%p7, %r17, 1;
	@%p7 bra 	$L__BB0_10;
	add.s32 	%r79, %r99, %r3;
	mul.wide.u32 	%rd47, %r79, 4;
	add.s64 	%rd48, %rd2, %rd47;
	ld.global.u32 	%r80, [%rd48];
	mad.lo.s32 	%r81, %r99, %r30, %r1;
	mul.wide.s32 	%rd49, %r81, 4;
	add.s64 	%rd50, %rd1, %rd49;
	ld.global.u32 	%r82, [%rd50];
	mad.lo.s32 	%r83, %r82, %r80, %r104;
	cvt.u64.u32 	%rd51, %r3;
	cvt.u64.u32 	%rd52, %r99;
	add.s64 	%rd53, %rd52, %rd51;
	shl.b64 	%rd54, %rd53, 2;
	add.s64 	%rd55, %rd2, %rd54;
	ld.global.u32 	%r84, [%rd55+4];
	mul.wide.s32 	%rd56, %r30, 4;
	add.s64 	%rd57, %rd50, %rd56;
	ld.global.u32 	%r85, [%rd57];
	mad.lo.s32 	%r104, %r85, %r84, %r83;
	add.s32 	%r99, %r99, 2;
$L__BB0_10:
	and.b32  	%r86, %r30, 1;
	setp.eq.b32 	%p8, %r86, 1;
	not.pred 	%p9, %p8;
	@%p9 bra 	$L__BB0_12;
	add.s32 	%r87, %r99, %r3;
	mul.wide.u32 	%rd58, %r87, 4;
	add.s64 	%rd59, %rd2, %rd58;
	ld.global.u32 	%r88, [%rd59];
	mad.lo.s32 	%r89, %r99, %r30, %r1;
	mul.wide.s32 	%rd60, %r89, 4;
	add.s64 	%rd61, %rd1, %rd60;
	ld.global.u32 	%r90, [%rd61];
	mad.lo.s32 	%r104, %r90, %r88, %r104;
$L__BB0_12:
	ld.param.u64 	%rd65, [_Z10matrix_mulPiS_S_i_param_2];
	add.s32 	%r91, %r3, %r1;
	cvta.to.global.u64 	%rd62, %rd65;
	mul.wide.s32 	%rd63, %r91, 4;
	add.s64 	%rd64, %rd62, %rd63;
	st.global.u32 	[%rd64], %r104;
$L__BB0_13:
	ret;

}


// ===== COMPILED SASS (sm_100) =====

	.target	sm_100

	.elftype	@"ET_EXEC"


//--------------------- .note.nv.tkinfo           --------------------------
	.section	.note.nv.tkinfo,"",@"SHT_NOTE"
	.sectionflags	@"SHF_NOTE_NV_TKINFO"
	.tkinfo
        /*0018*/ 	.word	0x00000002
        /*0030*/ 	.string	""
        /*0030*/ 	.string	"ptxas"
        /*0030*/ 	.string	"Cuda compilation tools, release 13.0, V13.0.88"
        /*0030*/ 	.string	"Build cuda_13.0.r13.0/compiler.36424714_0"
        /*0030*/ 	.string	"-arch sm_100 -m 64 "



//--------------------- .note.nv.cuinfo           --------------------------
	.section	.note.nv.cuinfo,"",@"SHT_NOTE"
	.sectionflags	@"SHF_NOTE_NV_CUINFO"
        /*0018*/ 	.short	0x0002
        /*001a*/ 	.short	0x0064
        /*001c*/ 	.short	0x0082
	.zero		2


//--------------------- .nv.info                  --------------------------
	.section	.nv.info,"",@"SHT_CUDA_INFO"
	.align	4


	//----- nvinfo : EIATTR_REGCOUNT
	.align		4
        /*0000*/ 	.byte	0x04, 0x2f
        /*0002*/ 	.short	(.L_1 - .L_0)
	.align		4
.L_0:
        /*0004*/ 	.word	index@(_Z10matrix_mulPiS_S_i)
        /*0008*/ 	.word	0x0000001e


	//----- nvinfo : EIATTR_FRAME_SIZE
	.align		4
.L_1:
        /*000c*/ 	.byte	0x04, 0x11
        /*000e*/ 	.short	(.L_3 - .L_2)
	.align		4
.L_2:
        /*0010*/ 	.word	index@(_Z10matrix_mulPiS_S_i)
        /*0014*/ 	.word	0x00000000


	//----- nvinfo : EIATTR_MIN_STACK_SIZE
	.align		4
.L_3:
        /*0018*/ 	.byte	0x04, 0x12
        /*001a*/ 	.short	(.L_5 - .L_4)
	.align		4
.L_4:
        /*001c*/ 	.word	index@(_Z10matrix_mulPiS_S_i)
        /*0020*/ 	.word	0x00000000
.L_5:


//--------------------- .nv.compat                --------------------------
	.section	.nv.compat,"",@"SHT_CUDA_COMPAT_INFO"
	.align	4
        /*0000*/ 	.byte	0x02, 0x09, 0x00, 0x00, 0x02, 0x02, 0x01, 0x00, 0x02, 0x05, 0x05, 0x00, 0x03, 0x07, 0x01, 0x01
        /*0010*/ 	.byte	0x02, 0x03, 0x00, 0x00, 0x02, 0x06, 0x01, 0x00, 0x04, 0x0b, 0x08, 0x00, 0x09, 0x00, 0x00, 0x00
        /*0020*/ 	.byte	0x00, 0x00, 0x00, 0x00


//--------------------- .nv.info._Z10matrix_mulPiS_S_i --------------------------
	.section	.nv.info._Z10matrix_mulPiS_S_i,"",@"SHT_CUDA_INFO"
	.sectionflags	@""
	.align	4


	//----- nvinfo : EIATTR_CUDA_API_VERSION
	.align		4
        /*0000*/ 	.byte	0x04, 0x37
        /*0002*/ 	.short	(.L_7 - .L_6)
.L_6:
        /*0004*/ 	.word	0x00000082


	//----- nvinfo : EIATTR_KPARAM_INFO
	.align		4
.L_7:
        /*0008*/ 	.byte	0x04, 0x17
        /*000a*/ 	.short	(.L_9 - .L_8)
.L_8:
        /*000c*/ 	.word	0x00000000
        /*0010*/ 	.short	0x0003
        /*0012*/ 	.short	0x0018
        /*0014*/ 	.byte	0x00, 0xf0, 0x11, 0x00


	//----- nvinfo : EIATTR_KPARAM_INFO
	.align		4
.L_9:
        /*0018*/ 	.byte	0x04, 0x17
        /*001a*/ 	.short	(.L_11 - .L_10)
.L_10:
        /*001c*/ 	.word	0x00000000
        /*0020*/ 	.short	0x0002
        /*0022*/ 	.short	0x0010
        /*0024*/ 	.byte	0x00, 0xf5, 0x21, 0x00


	//----- nvinfo : EIATTR_KPARAM_INFO
	.align		4
.L_11:
        /*0028*/ 	.byte	0x04, 0x17
        /*002a*/ 	.short	(.L_13 - .L_12)
.L_12:
        /*002c*/ 	.word	0x00000000
        /*0030*/ 	.short	0x0001
        /*0032*/ 	.short	0x0008
        /*0034*/ 	.byte	0x00, 0xf5, 0x21, 0x00


	//----- nvinfo : EIATTR_KPARAM_INFO
	.align		4
.L_13:
        /*0038*/ 	.byte	0x04, 0x17
        /*003a*/ 	.short	(.L_15 - .L_14)
.L_14:
        /*003c*/ 	.word	0x00000000
        /*0040*/ 	.short	0x0000
        /*0042*/ 	.short	0x0000
        /*0044*/ 	.byte	0x00, 0xf5, 0x21, 0x00


	//----- nvinfo : EIATTR_SPARSE_MMA_MASK
	.align		4
.L_15:
        /*0048*/ 	.byte	0x03, 0x50
        /*004a*/ 	.short	0x0000


	//----- nvinfo : EIATTR_MAXREG_COUNT
	.align		4
        /*004c*/ 	.byte	0x03, 0x1b
        /*004e*/ 	.short	0x00ff


	//----- nvinfo : EIATTR_MERCURY_ISA_VERSION
	.align		4
        /*0050*/ 	.byte	0x03, 0x5f
        /*0052*/ 	.short	0x0101


	//----- nvinfo : EIATTR_VRC_CTA_INIT_COUNT
	.align		4
        /*0054*/ 	.byte	0x02, 0x4a
	.zero		1
	.zero		1


	//----- nvinfo : EIATTR_EXIT_INSTR_OFFSETS
	.align		4
        /*0058*/ 	.byte	0x04, 0x1c
        /*005a*/ 	.short	(.L_17 - .L_16)


	//   ....[0]....
.L_16:
        /*005c*/ 	.word	0x000000c0


	//   ....[1]....
        /*0060*/ 	.word	0x00000a90


	//----- nvinfo : EIATTR_CBANK_PARAM_SIZE
	.align		4
.L_17:
        /*0064*/ 	.byte	0x03, 0x19
        /*0066*/ 	.short	0x001c


	//----- nvinfo : EIATTR_PARAM_CBANK
	.align		4
        /*0068*/ 	.byte	0x04, 0x0a
        /*006a*/ 	.short	(.L_19 - .L_18)
	.align		4
.L_18:
        /*006c*/ 	.word	index@(.nv.constant0._Z10matrix_mulPiS_S_i)
        /*0070*/ 	.short	0x0380
        /*0072*/ 	.short	0x001c


	//----- nvinfo : EIATTR_SW_WAR
	.align		4
.L_19:
        /*0074*/ 	.byte	0x04, 0x36
        /*0076*/ 	.short	(.L_21 - .L_20)
.L_20:
        /*0078*/ 	.word	0x00000008
.L_21:


//--------------------- .nv.callgraph             --------------------------
	.section	.nv.callgraph,"",@"SHT_CUDA_CALLGRAPH"
	.align	4
	.sectionentsize	8
	.align		4
        /*0000*/ 	.word	0x00000000
	.align		4
        /*0004*/ 	.word	0xffffffff
	.align		4
        /*0008*/ 	.word	0x00000000
	.align		4
        /*000c*/ 	.word	0xfffffffe
	.align		4
        /*0010*/ 	.word	0x00000000
	.align		4
        /*0014*/ 	.word	0xfffffffd
	.align		4
        /*0018*/ 	.word	0x00000000
	.align		4
        /*001c*/ 	.word	0xfffffffc


//--------------------- .text._Z10matrix_mulPiS_S_i --------------------------
	.section	.text._Z10matrix_mulPiS_S_i,"ax",@progbits
	.align	128
        .global         _Z10matrix_mulPiS_S_i
        .type           _Z10matrix_mulPiS_S_i,@function
        .size           _Z10matrix_mulPiS_S_i,(.L_x_5 - _Z10matrix_mulPiS_S_i)
        .other          _Z10matrix_mulPiS_S_i,@"STO_CUDA_ENTRY STV_DEFAULT"
_Z10matrix_mulPiS_S_i:
.text._Z10matrix_mulPiS_S_i:
[----:B------:R-:W-:Y:S01]  /*0000*/  LDC R1, c[0x0][0x37c] ;  /* 0x0000df00ff017b82 */ /* 0x000fe20000000800 */
[----:B------:R-:W0:Y:S01]  /*0010*/  S2R R0, SR_CTAID.X ;  /* 0x0000000000007919 */ /* 0x000e220000002500 */
[----:B------:R-:W0:Y:S01]  /*0020*/  LDCU UR4, c[0x0][0x360] ;  /* 0x00006c00ff0477ac */ /* 0x000e220008000800 */
[----:B------:R-:W0:Y:S01]  /*0030*/  S2R R3, SR_TID.X ;  /* 0x0000000000037919 */ /* 0x000e220000002100 */
[----:B------:R-:W1:Y:S01]  /*0040*/  LDCU UR5, c[0x0][0x364] ;  /* 0x00006c80ff0577ac */ /* 0x000e620008000800 */
[----:B------:R-:W1:Y:S01]  /*0050*/  S2R R13, SR_CTAID.Y ;  /* 0x00000000000d7919 */ /* 0x000e620000002600 */
[----:B------:R-:W2:Y:S01]  /*0060*/  LDCU UR20, c[0x0][0x398] ;  /* 0x00007300ff1477ac */ /* 0x000ea20008000800 */
[----:B------:R-:W1:Y:S01]  /*0070*/  S2R R2, SR_TID.Y ;  /* 0x0000000000027919 */ /* 0x000e620000002200 */
[----:B0-----:R-:W-:Y:S02]  /*0080*/  IMAD R0, R0, UR4, R3 ;  /* 0x0000000400007c24 */ /* 0x001fe4000f8e0203 */
[----:B-1----:R-:W-:-:S05]  /*0090*/  IMAD R13, R13, UR5, R2 ;  /* 0x000000050d0d7c24 */ /* 0x002fca000f8e0202 */
[----:B------:R-:W-:-:S04]  /*00a0*/  VIMNMX R2, PT, PT, R0, R13, !PT ;  /* 0x0000000d00027248 */ /* 0x000fc80007fe0100 */
[----:B--2---:R-:W-:-:S13]  /*00b0*/  ISETP.GE.AND P0, PT, R2, UR20, PT ;  /* 0x0000001402007c0c */ /* 0x004fda000bf06270 */
[----:B------:R-:W-:Y:S05]  /*00c0*/  @P0 EXIT ;  /* 0x000000000000094d */ /* 0x000fea0003800000 */
[----:B------:R-:W-:Y:S01]  /*00d0*/  UISETP.GE.U32.AND UP0, UPT, UR20, 0x8, UPT ;  /* 0x000000081400788c */ /* 0x000fe2000bf06070 */
[----:B------:R-:W-:Y:S02]  /*00e0*/  HFMA2 R12, -RZ, RZ, 0, 0 ;  /* 0x00000000ff0c7431 */ /* 0x000fe400000001ff */
[----:B------:R-:W-:Y:S01]  /*00f0*/  IMAD R13, R13, UR20, RZ ;  /* 0x000000140d0d7c24 */ /* 0x000fe2000f8e02ff */
[----:B------:R-:W-:Y:S01]  /*0100*/  UMOV UR4, URZ ;  /* 0x000000ff00047c82 */ /* 0x000fe20008000000 */
[----:B------:R-:W0:Y:S04]  /*0110*/  LDCU.64 UR18, c[0x0][0x358] ;  /* 0x00006b00ff1277ac */ /* 0x000e280008000a00 */
[----:B------:R-:W-:Y:S05]  /*0120*/  BRA.U !UP0, `(.L_x_0) ;  /* 0x0000000508047547 */ /* 0x000fea000b800000 */
[----:B------:R-:W1:Y:S01]  /*0130*/  LDCU.128 UR24, c[0x0][0x380] ;  /* 0x00007000ff1877ac */ /* 0x000e620008000c00 */
[----:B------:R-:W-:Y:S02]  /*0140*/  MOV R12, RZ ;  /* 0x000000ff000c7202 */ /* 0x000fe40000000f00 */
[----:B------:R-:W-:Y:S01]  /*0150*/  MOV R14, R0 ;  /* 0x00000000000e7202 */ /* 0x000fe20000000f00 */
[----:B------:R-:W-:-:S04]  /*0160*/  ULOP3.LUT UR4, UR20, 0x7ffffff8, URZ, 0xc0, !UPT ;  /* 0x7ffffff814047892 */ /* 0x000fc8000f8ec0ff */
[----:B------:R-:W-:Y:S01]  /*0170*/  UIADD3 UR5, UPT, UPT, -UR4, URZ, URZ ;  /* 0x000000ff04057290 */ /* 0x000fe2000fffe1ff */
[----:B-1----:R-:W-:Y:S01]  /*0180*/  MOV R2, UR24 ;  /* 0x0000001800027c02 */ /* 0x002fe20008000f00 */
[----:B------:R-:W-:Y:S01]  /*0190*/  UIMAD.WIDE UR6, UR20, 0x8, UR26 ;  /* 0x00000008140678a5 */ /* 0x000fe2000f8e021a */
[----:B------:R-:W-:Y:S01]  /*01a0*/  MOV R3, UR25 ;  /* 0x0000001900037c02 */ /* 0x000fe20008000f00 */
[----:B------:R-:W-:Y:S02]  /*01b0*/  UIMAD.WIDE UR8, UR20, 0xc, UR26 ;  /* 0x0000000c140878a5 */ /* 0x000fe4000f8e021a */
[----:B------:R-:W-:Y:S01]  /*01c0*/  UIMAD.WIDE UR10, UR20, 0x10, UR26 ;  /* 0x00000010140a78a5 */ /* 0x000fe2000f8e021a */
[----:B------:R-:W-:Y:S01]  /*01d0*/  IMAD.WIDE.U32 R2, R13, 0x4, R2 ;  /* 0x000000040d027825 */ /* 0x000fe200078e0002 */
[----:B------:R-:W-:Y:S02]  /*01e0*/  UIMAD.WIDE UR12, UR20, 0x14, UR26 ;  /* 0x00000014140c78a5 */ /* 0x000fe4000f8e021a */
[----:B------:R-:W-:Y:S01]  /*01f0*/  UIMAD.WIDE UR14, UR20, 0x18, UR26 ;  /* 0x00000018140e78a5 */ /* 0x000fe2000f8e021a */
[----:B------:R-:W-:Y:S01]  /*0200*/  IADD3 R2, P0, PT, R2, 0x10, RZ ;  /* 0x0000001002027810 */ /* 0x000fe20007f1e0ff */
[----:B------:R-:W-:-:S03]  /*0210*/  UIMAD.WIDE UR16, UR20, 0x1c, UR26 ;  /* 0x0000001c141078a5 */ /* 0x000fc6000f8e021a */
[----:B------:R-:W-:-:S09]  /*0220*/  IADD3.X R3, PT, PT, RZ, R3, RZ, P0, !PT ;  /* 0x00000003ff037210 */ /* 0x000fd200007fe4ff */
.L_x_1:
[----:B------:R-:W-:Y:S01]  /*0230*/  UIMAD.WIDE UR22, UR20, 0x4, UR26 ;  /* 0x00000004141678a5 */ /* 0x000fe2000f8e021a */
[----:B------:R-:W-:Y:S02]  /*0240*/  IMAD.MOV.U32 R23, RZ, RZ, 0x4 ;  /* 0x00000004ff177424 */ /* 0x000fe400078e00ff */
[----:B------:R-:W-:Y:S01]  /*0250*/  HFMA2 R11, -RZ, RZ, 0, 2.384185791015625e-07 ;  /* 0x00000004ff0b7431 */ /* 0x000fe200000001ff */
[----:B------:R-:W-:Y:S01]  /*0260*/  MOV R25, 0x4 ;  /* 0x0000000400197802 */ /* 0x000fe20000000f00 */
[----:B0-----:R-:W2:Y:S01]  /*0270*/  LDG.E R21, desc[UR18][R2.64+-0x10] ;  /* 0xfffff01202157981 */ /* 0x001ea2000c1e1900 */
[C---:B------:R-:W-:Y:S01]  /*0280*/  IMAD.WIDE R22, R14.reuse, R23, UR26 ;  /* 0x0000001a0e167e25 */ /* 0x040fe2000f8e0217 */
[----:B------:R-:W-:Y:S02]  /*0290*/  MOV R8, UR22 ;  /* 0x0000001600087c02 */ /* 0x000fe40008000f00 */
[----:B------:R-:W-:Y:S01]  /*02a0*/  MOV R9, UR23 ;  /* 0x0000001700097c02 */ /* 0x000fe20008000f00 */
[----:B------:R-:W3:Y:S02]  /*02b0*/  LDG.E R19, desc[UR18][R2.64+-0xc] ;  /* 0xfffff41202137981 */ /* 0x000ee4000c1e1900 */
[----:B------:R-:W-:-:S02]  /*02c0*/  IMAD.WIDE R8, R14, 0x4, R8 ;  /* 0x000000040e087825 */ /* 0x000fc400078e0208 */
[----:B------:R-:W2:Y:S01]  /*02d0*/  LDG.E R22, desc[UR18][R22.64] ;  /* 0x0000001216167981 */ /* 0x000ea2000c1e1900 */
[----:B------:R-:W-:Y:S01]  /*02e0*/  MOV R5, 0x4 ;  /* 0x0000000400057802 */ /* 0x000fe20000000f00 */
[C---:B------:R-:W-:Y:S02]  /*02f0*/  IMAD.WIDE R24, R14.reuse, R25, UR6 ;  /* 0x000000060e187e25 */ /* 0x040fe4000f8e0219 */
[----:B------:R0:W3:Y:S02]  /*0300*/  LDG.E R20, desc[UR18][R8.64] ;  /* 0x0000001208147981 */ /* 0x0000e4000c1e1900 */
[----:B------:R-:W-:Y:S02]  /*0310*/  IMAD.WIDE R10, R14, R11, UR8 ;  /* 0x000000080e0a7e25 */ /* 0x000fe4000f8e020b */
[----:B------:R-:W4:Y:S04]  /*0320*/  LDG.E R18, desc[UR18][R24.64] ;  /* 0x0000001218127981 */ /* 0x000f28000c1e1900 */
[----:B------:R-:W4:Y:S01]  /*0330*/  LDG.E R17, desc[UR18][R2.64+-0x8] ;  /* 0xfffff81202117981 */ /* 0x000f22000c1e1900 */
[----:B0-----:R-:W-:-:S02]  /*0340*/  HFMA2 R9, -RZ, RZ, 0, 2.384185791015625e-07 ;  /* 0x00000004ff097431 */ /* 0x001fc400000001ff */
[----:B------:R-:W-:Y:S01]  /*0350*/  IMAD.MOV.U32 R7, RZ, RZ, 0x4 ;  /* 0x00000004ff077424 */ /* 0x000fe200078e00ff */
[----:B------:R0:W5:Y:S01]  /*0360*/  LDG.E R16, desc[UR18][R10.64] ;  /* 0x000000120a107981 */ /* 0x000162000c1e1900 */
[----:B------:R-:W-:-:S03]  /*0370*/  IMAD.WIDE R4, R14, R5, UR10 ;  /* 0x0000000a0e047e25 */ /* 0x000fc6000f8e0205 */
[----:B------:R-:W5:Y:S01]  /*0380*/  LDG.E R15, desc[UR18][R2.64+-0x4] ;  /* 0xfffffc12020f7981 */ /* 0x000f62000c1e1900 */
[C---:B------:R-:W-:Y:S01]  /*0390*/  IMAD.WIDE R6, R14.reuse, R7, UR12 ;  /* 0x0000000c0e067e25 */ /* 0x040fe2000f8e0207 */
[----:B------:R-:W-:Y:S02]  /*03a0*/  MOV R27, 0x4 ;  /* 0x00000004001b7802 */ /* 0x000fe40000000f00 */
[----:B------:R1:W5:Y:S01]  /*03b0*/  LDG.E R4, desc[UR18][R4.64] ;  /* 0x0000001204047981 */ /* 0x000362000c1e1900 */
[----:B------:R-:W-:-:S03]  /*03c0*/  IMAD.WIDE R8, R14, R9, UR14 ;  /* 0x0000000e0e087e25 */ /* 0x000fc6000f8e0209 */
[----:B------:R-:W5:Y:S01]  /*03d0*/  LDG.E R23, desc[UR18][R2.64] ;  /* 0x0000001202177981 */ /* 0x000f62000c1e1900 */
[----:B0-----:R-:W-:-:S03]  /*03e0*/  IMAD.WIDE R10, R14, R27, UR16 ;  /* 0x000000100e0a7e25 */ /* 0x001fc6000f8e021b */
[----:B------:R-:W5:Y:S04]  /*03f0*/  LDG.E R7, desc[UR18][R6.64] ;  /* 0x0000001206077981 */ /* 0x000f68000c1e1900 */
[----:B------:R-:W5:Y:S04]  /*0400*/  LDG.E R24, desc[UR18][R2.64+0x4] ;  /* 0x0000041202187981 */ /* 0x000f68000c1e1900 */
[----:B------:R-:W5:Y:S04]  /*0410*/  LDG.E R8, desc[UR18][R8.64] ;  /* 0x0000001208087981 */ /* 0x000f68000c1e1900 */
[----:B------:R-:W5:Y:S04]  /*0420*/  LDG.E R25, desc[UR18][R2.64+0x8] ;  /* 0x0000081202197981 */ /* 0x000f68000c1e1900 */
[----:B------:R-:W5:Y:S04]  /*0430*/  LDG.E R10, desc[UR18][R10.64] ;  /* 0x000000120a0a7981 */ /* 0x000f68000c1e1900 */
[----:B------:R0:W5:Y:S01]  /*0440*/  LDG.E R27, desc[UR18][R2.64+0xc] ;  /* 0x00000c12021b7981 */ /* 0x000162000c1e1900 */
[----:B------:R-:W-:-:S04]  /*0450*/  UIADD3 UR5, UPT, UPT, UR5, 0x8, URZ ;  /* 0x0000000805057890 */ /* 0x000fc8000fffe0ff */
[----:B------:R-:W-:Y:S01]  /*0460*/  UISETP.NE.AND UP0, UPT, UR5, URZ, UPT ;  /* 0x000000ff0500728c */ /* 0x000fe2000bf05270 */
[----:B-1----:R-:W-:Y:S02]  /*0470*/  MOV R5, UR20 ;  /* 0x0000001400057c02 */ /* 0x002fe40008000f00 */
[----:B0-----:R-:W-:Y:S02]  /*0480*/  IADD3 R2, P0, PT, R2, 0x20, RZ ;  /* 0x0000002002027810 */ /* 0x001fe40007f1e0ff */
[----:B------:R-:W-:Y:S02]  /*0490*/  LEA R14, R5, R14, 0x3 ;  /* 0x0000000e050e7211 */ /* 0x000fe400078e18ff */
[----:B------:R-:W-:Y:S01]  /*04a0*/  IADD3.X R3, PT, PT, RZ, R3, RZ, P0, !PT ;  /* 0x00000003ff037210 */ /* 0x000fe200007fe4ff */
[----:B--2---:R-:W-:-:S04]  /*04b0*/  IMAD R21, R21, R22, R12 ;  /* 0x0000001615157224 */ /* 0x004fc800078e020c */
[----:B---3--:R-:W-:-:S04]  /*04c0*/  IMAD R19, R19, R20, R21 ;  /* 0x0000001413137224 */ /* 0x008fc800078e0215 */
[----:B----4-:R-:W-:-:S04]  /*04d0*/  IMAD R17, R17, R18, R19 ;  /* 0x0000001211117224 */ /* 0x010fc800078e0213 */
[----:B-----5:R-:W-:-:S04]  /*04e0*/  IMAD R15, R15, R16, R17 ;  /* 0x000000100f0f7224 */ /* 0x020fc800078e0211 */
[----:B------:R-:W-:-:S04]  /*04f0*/  IMAD R4, R23, R4, R15 ;  /* 0x0000000417047224 */ /* 0x000fc800078e020f */
[----:B------:R-:W-:-:S04]  /*0500*/  IMAD R4, R24, R7, R4 ;  /* 0x0000000718047224 */ /* 0x000fc800078e0204 */
[----:B------:R-:W-:-:S04]  /*0510*/  IMAD R4, R25, R8, R4 ;  /* 0x0000000819047224 */ /* 0x000fc800078e0204 */
[----:B------:R-:W-:Y:S01]  /*0520*/  IMAD R12, R27, R10, R4 ;  /* 0x0000000a1b0c7224 */ /* 0x000fe200078e0204 */
[----:B------:R-:W-:Y:S06]  /*0530*/  BRA.U UP0, `(.L_x_1) ;  /* 0xfffffffd003c7547 */ /* 0x000fec000b83ffff */
.L_x_0:
[----:B------:R-:W-:-:S04]  /*0540*/  ULOP3.LUT UR6, UR20, 0x7, URZ, 0xc0, !UPT ;  /* 0x0000000714067892 */ /* 0x000fc8000f8ec0ff */
[----:B------:R-:W-:-:S09]  /*0550*/  UISETP.NE.AND UP0, UPT, UR6, URZ, UPT ;  /* 0x000000ff0600728c */ /* 0x000fd2000bf05270 */
[----:B------:R-:W-:Y:S05]  /*0560*/  BRA.U !UP0, `(.L_x_2) ;  /* 0x0000000508387547 */ /* 0x000fea000b800000 */
[----:B------:R-:W-:Y:S02]  /*0570*/  UISETP.GE.U32.AND UP0, UPT, UR6, 0x4, UPT ;  /* 0x000000040600788c */ /* 0x000fe4000bf06070 */
[----:B------:R-:W-:-:S04]  /*0580*/  ULOP3.LUT UR5, UR20, 0x3, URZ, 0xc0, !UPT ;  /* 0x0000000314057892 */ /* 0x000fc8000f8ec0ff */
[----:B------:R-:W-:-:S03]  /*0590*/  UISETP.NE.AND UP1, UPT, UR5, URZ, UPT ;  /* 0x000000ff0500728c */ /* 0x000fc6000bf25270 */
[----:B------:R-:W-:Y:S08]  /*05a0*/  BRA.U !UP0, `(.L_x_3) ;  /* 0x00000001087c7547 */ /* 0x000ff0000b800000 */
[----:B------:R-:W1:Y:S01]  /*05b0*/  LDC.64 R6, c[0x0][0x388] ;  /* 0x0000e200ff067b82 */ /* 0x000e620000000a00 */
[----:B------:R-:W2:Y:S01]  /*05c0*/  LDCU.64 UR6, c[0x0][0x380] ;  /* 0x00007000ff0677ac */ /* 0x000ea20008000a00 */
[----:B------:R-:W-:Y:S01]  /*05d0*/  IMAD.U32 R9, RZ, RZ, UR4 ;  /* 0x00000004ff097e24 */ /* 0x000fe2000f8e00ff */
[C---:B------:R-:W-:Y:S02]  /*05e0*/  IADD3 R3, PT, PT, R13.reuse, UR4, RZ ;  /* 0x000000040d037c10 */ /* 0x040fe4000fffe0ff */
[----:B------:R-:W-:Y:S01]  /*05f0*/  IADD3 R10, P0, PT, R13, UR4, RZ ;  /* 0x000000040d0a7c10 */ /* 0x000fe2000ff1e0ff */
[----:B------:R-:W-:Y:S01]  /*0600*/  IMAD R9, R9, UR20, R0 ;  /* 0x0000001409097c24 */ /* 0x000fe2000f8e0200 */
[----:B------:R-:W-:Y:S01]  /*0610*/  MOV R11, UR20 ;  /* 0x00000014000b7c02 */ /* 0x000fe20008000f00 */
[----:B------:R-:W3:Y:S01]  /*0620*/  LDC.64 R4, c[0x0][0x380] ;  /* 0x0000e000ff047b82 */ /* 0x000ee20000000a00 */
[----:B------:R-:W-:Y:S01]  /*0630*/  MOV R15, UR20 ;  /* 0x00000014000f7c02 */ /* 0x000fe20008000f00 */
[----:B-1----:R-:W-:Y:S01]  /*0640*/  IMAD.WIDE R6, R9, 0x4, R6 ;  /* 0x0000000409067825 */ /* 0x002fe200078e0206 */
[----:B------:R-:W-:-:S05]  /*0650*/  MOV R9, UR20 ;  /* 0x0000001400097c02 */ /* 0x000fca0008000f00 */
[----:B------:R-:W-:Y:S02]  /*0660*/  IMAD.WIDE R8, R9, 0x4, R6 ;  /* 0x0000000409087825 */ /* 0x000fe400078e0206 */
[----:B0-----:R-:W4:Y:S02]  /*0670*/  LDG.E R6, desc[UR18][R6.64] ;  /* 0x0000001206067981 */ /* 0x001f24000c1e1900 */
[----:B---3--:R-:W-:Y:S01]  /*0680*/  IMAD.WIDE.U32 R4, R3, 0x4, R4 ;  /* 0x0000000403047825 */ /* 0x008fe200078e0004 */
[----:B------:R-:W-:Y:S01]  /*0690*/  IADD3.X R3, PT, PT, RZ, RZ, RZ, P0, !PT ;  /* 0x000000ffff037210 */ /* 0x000fe200007fe4ff */
[----:B------:R-:W3:Y:S01]  /*06a0*/  LDG.E R17, desc[UR18][R8.64] ;  /* 0x0000001208117981 */ /* 0x000ee2000c1e1900 */
[----:B--2---:R-:W-:-:S03]  /*06b0*/  LEA R2, P0, R10, UR6, 0x2 ;  /* 0x000000060a027c11 */ /* 0x004fc6000f8010ff */
[----:B------:R-:W4:Y:S01]  /*06c0*/  LDG.E R5, desc[UR18][R4.64] ;  /* 0x0000001204057981 */ /* 0x000f22000c1e1900 */
[----:B------:R-:W-:Y:S01]  /*06d0*/  LEA.HI.X R3, R10, UR7, R3, 0x2, P0 ;  /* 0x000000070a037c11 */ /* 0x000fe200080f1403 */
[----:B------:R-:W-:-:S04]  /*06e0*/  IMAD.WIDE R10, R11, 0x4, R8 ;  /* 0x000000040b0a7825 */ /* 0x000fc800078e0208 */
[----:B------:R-:W3:Y:S01]  /*06f0*/  LDG.E R16, desc[UR18][R2.64+0x4] ;  /* 0x0000041202107981 */ /* 0x000ee2000c1e1900 */
[----:B------:R-:W-:-:S03]  /*0700*/  IMAD.WIDE R14, R15, 0x4, R10 ;  /* 0x000000040f0e7825 */ /* 0x000fc600078e020a */
[----:B------:R-:W2:Y:S04]  /*0710*/  LDG.E R19, desc[UR18][R10.64] ;  /* 0x000000120a137981 */ /* 0x000ea8000c1e1900 */
[----:B------:R-:W2:Y:S04]  /*0720*/  LDG.E R18, desc[UR18][R2.64+0x8] ;  /* 0x0000081202127981 */ /* 0x000ea8000c1e1900 */
[----:B------:R-:W5:Y:S04]  /*0730*/  LDG.E R20, desc[UR18][R2.64+0xc] ;  /* 0x00000c1202147981 */ /* 0x000f68000c1e1900 */
[----:B------:R-:W5:Y:S01]  /*0740*/  LDG.E R14, desc[UR18][R14.64] ;  /* 0x000000120e0e7981 */ /* 0x000f62000c1e1900 */
[----:B------:R-:W-:Y:S01]  /*0750*/  UIADD3 UR4, UPT, UPT, UR4, 0x4, URZ ;  /* 0x0000000404047890 */ /* 0x000fe2000fffe0ff */
[----:B----4-:R-:W-:-:S04]  /*0760*/  IMAD R5, R5, R6, R12 ;  /* 0x0000000605057224 */ /* 0x010fc800078e020c */
[----:B---3--:R-:W-:-:S04]  /*0770*/  IMAD R5, R16, R17, R5 ;  /* 0x0000001110057224 */ /* 0x008fc800078e0205 */
[----:B--2---:R-:W-:-:S04]  /*0780*/  IMAD R5, R18, R19, R5 ;  /* 0x0000001312057224 */ /* 0x004fc800078e0205 */
[----:B-----5:R-:W-:-:S07]  /*0790*/  IMAD R12, R20, R14, R5 ;  /* 0x0000000e140c7224 */ /* 0x020fce00078e0205 */
.L_x_3:
[----:B------:R-:W-:Y:S05]  /*07a0*/  BRA.U !UP1, `(.L_x_2) ;  /* 0x0000000109a87547 */ /* 0x000fea000b800000 */
[----:B------:R-:W-:Y:S01]  /*07b0*/  UISETP.NE.AND UP0, UPT, UR5, 0x1, UPT ;  /* 0x000000010500788c */ /* 0x000fe2000bf05270 */
[----:B------:R-:W-:Y:S01]  /*07c0*/  MOV R7, UR4 ;  /* 0x0000000400077c02 */ /* 0x000fe20008000f00 */
[----:B------:R-:W-:Y:S02]  /*07d0*/  ULOP3.LUT UR5, UR20, 0x1, URZ, 0xc0, !UPT ;  /* 0x0000000114057892 */ /* 0x000fe4000f8ec0ff */
[----:B------:R-:W-:Y:S02]  /*07e0*/  MOV R15, UR20 ;  /* 0x00000014000f7c02 */ /* 0x000fe40008000f00 */
[----:B------:R-:W-:Y:S01]  /*07f0*/  UISETP.NE.U32.AND UP1, UPT, UR5, 0x1, UPT ;  /* 0x000000010500788c */ /* 0x000fe2000bf25070 */
[----:B------:R-:W-:-:S04]  /*0800*/  PLOP3.LUT P1, PT, PT, PT, UP0, 0x80, 0x8 ;  /* 0x000000000008781c */ /* 0x000fc80003f2f008 */
[----:B------:R-:W1:Y:S01]  /*0810*/  @UP0 LDCU.128 UR8, c[0x0][0x380] ;  /* 0x00007000ff0807ac */ /* 0x000e620008000c00 */
[----:B------:R-:W-:Y:S01]  /*0820*/  PLOP3.LUT P0, PT, PT, PT, UP1, 0x80, 0x8 ;  /* 0x000000000008781c */ /* 0x000fe20003f0f018 */
[----:B------:R-:W2:Y:S04]  /*0830*/  @UP0 LDCU.64 UR6, c[0x0][0x380] ;  /* 0x00007000ff0607ac */ /* 0x000ea80008000a00 */
[----:B------:R-:W3:Y:S03]  /*0840*/  @!UP1 LDCU.128 UR12, c[0x0][0x380] ;  /* 0x00007000ff0c97ac */ /* 0x000ee60008000c00 */
[C---:B------:R-:W-:Y:S02]  /*0850*/  @P1 IADD3 R3, PT, PT, R13.reuse, UR4, RZ ;  /* 0x000000040d031c10 */ /* 0x040fe4000fffe0ff */
[----:B------:R-:W-:Y:S01]  /*0860*/  @P1 IADD3 R6, P2, PT, R13, UR4, RZ ;  /* 0x000000040d061c10 */ /* 0x000fe2000ff5e0ff */
[----:B------:R-:W-:Y:S01]  /*0870*/  @UP0 UIADD3 UR4, UPT, UPT, UR4, 0x2, URZ ;  /* 0x0000000204040890 */ /* 0x000fe2000fffe0ff */
[----:B-1----:R-:W-:Y:S01]  /*0880*/  MOV R11, UR9 ;  /* 0x00000009000b7c02 */ /* 0x002fe20008000f00 */
[----:B------:R-:W-:Y:S01]  /*0890*/  IMAD.U32 R10, RZ, RZ, UR8 ;  /* 0x00000008ff0a7e24 */ /* 0x000fe2000f8e00ff */
[----:B------:R-:W-:-:S02]  /*08a0*/  MOV R4, UR10 ;  /* 0x0000000a00047c02 */ /* 0x000fc40008000f00 */
[----:B------:R-:W-:Y:S01]  /*08b0*/  MOV R5, UR11 ;  /* 0x0000000b00057c02 */ /* 0x000fe20008000f00 */
[----:B------:R-:W-:-:S04]  /*08c0*/  @P1 IMAD.WIDE.U32 R10, R3, 0x4, R10 ;  /* 0x00000004030a1825 */ /* 0x000fc800078e000a */
[----:B------:R-:W-:Y:S01]  /*08d0*/  @P1 IMAD R3, R7, UR20, R0 ;  /* 0x0000001407031c24 */ /* 0x000fe2000f8e0200 */
[----:B------:R-:W-:Y:S01]  /*08e0*/  @P1 IADD3.X R7, PT, PT, RZ, RZ, RZ, P2, !PT ;  /* 0x000000ffff071210 */ /* 0x000fe200017fe4ff */
[----:B------:R-:W-:Y:S01]  /*08f0*/  IMAD.U32 R19, RZ, RZ, UR4 ;  /* 0x00000004ff137e24 */ /* 0x000fe2000f8e00ff */
[C---:B--2---:R-:W-:Y:S01]  /*0900*/  @P1 LEA R2, P2, R6.reuse, UR6, 0x2 ;  /* 0x0000000606021c11 */ /* 0x044fe2000f8410ff */
[----:B------:R-:W-:Y:S01]  /*0910*/  @P1 IMAD.WIDE R4, R3, 0x4, R4 ;  /* 0x0000000403041825 */ /* 0x000fe200078e0204 */
[----:B------:R-:W-:Y:S01]  /*0920*/  @!P0 IADD3 R17, PT, PT, R13, UR4, RZ ;  /* 0x000000040d118c10 */ /* 0x000fe2000fffe0ff */
[----:B0-----:R-:W2:Y:S01]  /*0930*/  @P1 LDG.E R11, desc[UR18][R10.64] ;  /* 0x000000120a0b1981 */ /* 0x001ea2000c1e1900 */
[----:B------:R-:W-:Y:S01]  /*0940*/  @P1 LEA.HI.X R3, R6, UR7, R7, 0x2, P2 ;  /* 0x0000000706031c11 */ /* 0x000fe200090f1407 */
[----:B------:R-:W-:Y:S01]  /*0950*/  @!P0 IMAD R19, R19, UR20, R0 ;  /* 0x0000001413138c24 */ /* 0x000fe2000f8e0200 */
[----:B---3--:R-:W-:Y:S01]  /*0960*/  MOV R6, UR12 ;  /* 0x0000000c00067c02 */ /* 0x008fe20008000f00 */
[----:B------:R-:W-:Y:S01]  /*0970*/  @P1 IMAD.WIDE R14, R15, 0x4, R4 ;  /* 0x000000040f0e1825 */ /* 0x000fe200078e0204 */
[----:B------:R-:W-:Y:S01]  /*0980*/  MOV R7, UR13 ;  /* 0x0000000d00077c02 */ /* 0x000fe20008000f00 */
[----:B------:R-:W2:Y:S01]  /*0990*/  @P1 LDG.E R4, desc[UR18][R4.64] ;  /* 0x0000001204041981 */ /* 0x000ea2000c1e1900 */
[----:B------:R-:W-:-:S02]  /*09a0*/  MOV R8, UR14 ;  /* 0x0000000e00087c02 */ /* 0x000fc40008000f00 */
[----:B------:R-:W-:Y:S01]  /*09b0*/  MOV R9, UR15 ;  /* 0x0000000f00097c02 */ /* 0x000fe20008000f00 */
[----:B------:R-:W-:Y:S01]  /*09c0*/  @!P0 IMAD.WIDE.U32 R6, R17, 0x4, R6 ;  /* 0x0000000411068825 */ /* 0x000fe200078e0006 */
[----:B------:R-:W3:Y:S03]  /*09d0*/  @P1 LDG.E R14, desc[UR18][R14.64] ;  /* 0x000000120e0e1981 */ /* 0x000ee6000c1e1900 */
[----:B------:R-:W-:Y:S01]  /*09e0*/  @!P0 IMAD.WIDE R8, R19, 0x4, R8 ;  /* 0x0000000413088825 */ /* 0x000fe200078e0208 */
[----:B------:R-:W3:Y:S04]  /*09f0*/  @P1 LDG.E R2, desc[UR18][R2.64+0x4] ;  /* 0x0000041202021981 */ /* 0x000ee8000c1e1900 */
[----:B------:R-:W4:Y:S04]  /*0a00*/  @!P0 LDG.E R7, desc[UR18][R6.64] ;  /* 0x0000001206078981 */ /* 0x000f28000c1e1900 */
[----:B------:R-:W4:Y:S01]  /*0a10*/  @!P0 LDG.E R8, desc[UR18][R8.64] ;  /* 0x0000001208088981 */ /* 0x000f22000c1e1900 */
[----:B--2---:R-:W-:-:S04]  /*0a20*/  @P1 IMAD R11, R11, R4, R12 ;  /* 0x000000040b0b1224 */ /* 0x004fc800078e020c */
[----:B---3--:R-:W-:-:S04]  /*0a30*/  @P1 IMAD R12, R2, R14, R11 ;  /* 0x0000000e020c1224 */ /* 0x008fc800078e020b */
[----:B----4-:R-:W-:-:S07]  /*0a40*/  @!P0 IMAD R12, R7, R8, R12 ;  /* 0x00000008070c8224 */ /* 0x010fce00078e020c */
.L_x_2:
[----:B------:R-:W1:Y:S01]  /*0a50*/  LDC.64 R2, c[0x0][0x390] ;  /* 0x0000e400ff027b82 */ /* 0x000e620000000a00 */
[----:B------:R-:W-:-:S05]  /*0a60*/  IADD3 R13, PT, PT, R0, R13, RZ ;  /* 0x0000000d000d7210 */ /* 0x000fca0007ffe0ff */
[----:B-1----:R-:W-:-:S05]  /*0a70*/  IMAD.WIDE R2, R13, 0x4, R2 ;  /* 0x000000040d027825 */ /* 0x002fca00078e0202 */
[----:B0-----:R-:W-:Y:S01]  /*0a80*/  STG.E desc[UR18][R2.64], R12 ;  /* 0x0000000c02007986 */ /* 0x001fe2000c101912 */
[----:B------:R-:W-:Y:S05]  /*0a90*/  EXIT ;  /* 0x000000000000794d */ /* 0x000fea0003800000 */
.L_x_4:
[----:B------:R-:W-:-:S00]  /*0aa0*/  BRA `(.L_x_4) ;  /* 0xfffffffc00fc7947 */ /* 0x000fc0000383ffff */
[----:B------:R-:W-:-:S00]  /*0ab0*/  NOP ;  /* 0x0000000000007918 */ /* 0x000fc00000000000 */
        /* <DEDUP_REMOVED lines=12> */
.L_x_5:


//--------------------- .nv.shared.reserved.0     --------------------------
	.section	.nv.shared.reserved.0,"aw",@nobits
	.weak		__nv_reservedSMEM_offset_0_alias
	.size		__nv_reservedSMEM_offset_0_alias, 0, 64
	.other		__nv_reservedSMEM_offset_0_alias,@"STO_CUDA_RESERVED_SHARED STV_DEFAULT"
__nv_reservedSMEM_offset_0_alias:
	.zero		0
	.zero		64


//--------------------- .nv.constant0._Z10matrix_mulPiS_S_i --------------------------
	.section	.nv.constant0._Z10matrix_mulPiS_S_i,"a",@progbits
	.sectionflags	@""
	.align	4
.nv.constant0._Z10matrix_mulPiS_S_i:
	.zero		924


//--------------------- SYMBOLS --------------------------

	.type		.nv.reservedSmem.offset0,@object
	.size		.nv.reservedSmem.offset0,0x4
